//
// Generated by NVIDIA NVVM Compiler
//
// Compiler Build ID: CL-36424714
// Cuda compilation tools, release 13.0, V13.0.88
// Based on NVVM 20.0.0
//

.version 9.0
.target sm_100
.address_size 64

	// .globl	_Z4convPfS_S_iiii

.visible .entry _Z4convPfS_S_iiii(
	.param .u64 .ptr .align 1 _Z4convPfS_S_iiii_param_0,
	.param .u64 .ptr .align 1 _Z4convPfS_S_iiii_param_1,
	.param .u64 .ptr .align 1 _Z4convPfS_S_iiii_param_2,
	.param .u32 _Z4convPfS_S_iiii_param_3,
	.param .u32 _Z4convPfS_S_iiii_param_4,
	.param .u32 _Z4convPfS_S_iiii_param_5,
	.param .u32 _Z4convPfS_S_iiii_param_6
)
{
	.reg .pred 	%p<88>;
	.reg .b32 	%r<123>;
	.reg .b32 	%f<61>;
	.reg .b64 	%rd<47>;

	ld.param.u64 	%rd8, [_Z4convPfS_S_iiii_param_0];
	ld.param.u64 	%rd9, [_Z4convPfS_S_iiii_param_1];
	ld.param.u64 	%rd7, [_Z4convPfS_S_iiii_param_2];
	ld.param.u32 	%r40, [_Z4convPfS_S_iiii_param_3];
	ld.param.u32 	%r41, [_Z4convPfS_S_iiii_param_4];
	ld.param.u32 	%r42, [_Z4convPfS_S_iiii_param_5];
	ld.param.u32 	%r43, [_Z4convPfS_S_iiii_param_6];
	cvta.to.global.u64 	%rd1, %rd9;
	cvta.to.global.u64 	%rd2, %rd8;
	mov.u32 	%r44, %tid.x;
	mov.u32 	%r45, %ctaid.x;
	mov.u32 	%r46, %ntid.x;
	mad.lo.s32 	%r1, %r45, %r46, %r44;
	mul.lo.s32 	%r47, %r41, %r40;
	mul.lo.s32 	%r48, %r47, %r42;
	setp.ge.s32 	%p1, %r1, %r48;
	@%p1 bra 	$L__BB0_45;
	setp.lt.s32 	%p2, %r42, 1;
	@%p2 bra 	$L__BB0_45;
	setp.lt.s32 	%p3, %r43, 1;
	div.s32 	%r2, %r1, %r40;
	mul.lo.s32 	%r49, %r2, %r40;
	sub.s32 	%r50, %r1, %r49;
	sub.s32 	%r3, %r50, %r43;
	cvta.to.global.u64 	%rd10, %rd7;
	mul.wide.s32 	%rd11, %r1, 4;
	add.s64 	%rd3, %rd10, %rd11;
	@%p3 bra 	$L__BB0_45;
	and.b32  	%r4, %r43, 7;
	add.s32 	%r5, %r4, -1;
	and.b32  	%r6, %r43, 3;
	and.b32  	%r7, %r43, 2147483640;
	and.b32  	%r8, %r43, 1;
	sub.s32 	%r9, %r2, %r43;
	mov.b32 	%r117, 0;
$L__BB0_4:
	mul.lo.s32 	%r11, %r117, %r43;
	mov.b32 	%r118, 0;
$L__BB0_5:
	mov.u32 	%r12, %r118;
	setp.lt.u32 	%p4, %r43, 8;
	add.s32 	%r118, %r12, 1;
	shr.s32 	%r14, %r9, %r118;
	mul.lo.s32 	%r15, %r14, %r40;
	add.s32 	%r54, %r12, %r11;
	mul.lo.s32 	%r16, %r54, %r43;
	mov.b32 	%r121, 0;
	@%p4 bra 	$L__BB0_24;
	mov.b32 	%r119, 0;
$L__BB0_7:
	.pragma "nounroll";
	setp.ge.s32 	%p5, %r14, %r41;
	add.s32 	%r56, %r119, 1;
	shr.s32 	%r57, %r3, %r56;
	or.b32  	%r58, %r14, %r57;
	setp.lt.s32 	%p6, %r58, 0;
	setp.ge.s32 	%p7, %r57, %r40;
	or.pred  	%p8, %p5, %p7;
	or.pred  	%p9, %p8, %p6;
	add.s32 	%r59, %r119, %r16;
	mul.wide.s32 	%rd12, %r59, 4;
	add.s64 	%rd4, %rd1, %rd12;
	@%p9 bra 	$L__BB0_9;
	add.s32 	%r60, %r57, %r15;
	mul.wide.s32 	%rd13, %r60, 4;
	add.s64 	%rd14, %rd2, %rd13;
	ld.global.f32 	%f1, [%rd14];
	ld.global.f32 	%f2, [%rd4];
	ld.global.f32 	%f3, [%rd3];
	fma.rn.f32 	%f4, %f1, %f2, %f3;
	st.global.f32 	[%rd3], %f4;
$L__BB0_9:
	add.s32 	%r61, %r119, 2;
	shr.s32 	%r62, %r3, %r61;
	or.b32  	%r63, %r14, %r62;
	setp.lt.s32 	%p11, %r63, 0;
	setp.ge.s32 	%p12, %r62, %r40;
	or.pred  	%p13, %p5, %p12;
	or.pred  	%p14, %p13, %p11;
	@%p14 bra 	$L__BB0_11;
	add.s32 	%r64, %r62, %r15;
	mul.wide.s32 	%rd15, %r64, 4;
	add.s64 	%rd16, %rd2, %rd15;
	ld.global.f32 	%f5, [%rd16];
	ld.global.f32 	%f6, [%rd4+4];
	ld.global.f32 	%f7, [%rd3];
	fma.rn.f32 	%f8, %f5, %f6, %f7;
	st.global.f32 	[%rd3], %f8;
$L__BB0_11:
	add.s32 	%r65, %r119, 3;
	shr.s32 	%r66, %r3, %r65;
	or.b32  	%r67, %r14, %r66;
	setp.lt.s32 	%p16, %r67, 0;
	setp.ge.s32 	%p17, %r66, %r40;
	or.pred  	%p18, %p5, %p17;
	or.pred  	%p19, %p18, %p16;
	@%p19 bra 	$L__BB0_13;
	add.s32 	%r68, %r66, %r15;
	mul.wide.s32 	%rd17, %r68, 4;
	add.s64 	%rd18, %rd2, %rd17;
	ld.global.f32 	%f9, [%rd18];
	ld.global.f32 	%f10, [%rd4+8];
	ld.global.f32 	%f11, [%rd3];
	fma.rn.f32 	%f12, %f9, %f10, %f11;
	st.global.f32 	[%rd3], %f12;
$L__BB0_13:
	add.s32 	%r69, %r119, 4;
	shr.s32 	%r70, %r3, %r69;
	or.b32  	%r71, %r14, %r70;
	setp.lt.s32 	%p21, %r71, 0;
	setp.ge.s32 	%p22, %r70, %r40;
	or.pred  	%p23, %p5, %p22;
	or.pred  	%p24, %p23, %p21;
	@%p24 bra 	$L__BB0_15;
	add.s32 	%r72, %r70, %r15;
	mul.wide.s32 	%rd19, %r72, 4;
	add.s64 	%rd20, %rd2, %rd19;
	ld.global.f32 	%f13, [%rd20];
	ld.global.f32 	%f14, [%rd4+12];
	ld.global.f32 	%f15, [%rd3];
	fma.rn.f32 	%f16, %f13, %f14, %f15;
	st.global.f32 	[%rd3], %f16;
$L__BB0_15:
	add.s32 	%r73, %r119, 5;
	shr.s32 	%r74, %r3, %r73;
	or.b32  	%r75, %r14, %r74;
	setp.lt.s32 	%p26, %r75, 0;
	setp.ge.s32 	%p27, %r74, %r40;
	or.pred  	%p28, %p5, %p27;
	or.pred  	%p29, %p28, %p26;
	@%p29 bra 	$L__BB0_17;
	add.s32 	%r76, %r74, %r15;
	mul.wide.s32 	%rd21, %r76, 4;
	add.s64 	%rd22, %rd2, %rd21;
	ld.global.f32 	%f17, [%rd22];
	ld.global.f32 	%f18, [%rd4+16];
	ld.global.f32 	%f19, [%rd3];
	fma.rn.f32 	%f20, %f17, %f18, %f19;
	st.global.f32 	[%rd3], %f20;
$L__BB0_17:
	add.s32 	%r77, %r119, 6;
	shr.s32 	%r78, %r3, %r77;
	or.b32  	%r79, %r14, %r78;
	setp.lt.s32 	%p31, %r79, 0;
	setp.ge.s32 	%p32, %r78, %r40;
	or.pred  	%p33, %p5, %p32;
	or.pred  	%p34, %p33, %p31;
	@%p34 bra 	$L__BB0_19;
	add.s32 	%r80, %r78, %r15;
	mul.wide.s32 	%rd23, %r80, 4;
	add.s64 	%rd24, %rd2, %rd23;
	ld.global.f32 	%f21, [%rd24];
	ld.global.f32 	%f22, [%rd4+20];
	ld.global.f32 	%f23, [%rd3];
	fma.rn.f32 	%f24, %f21, %f22, %f23;
	st.global.f32 	[%rd3], %f24;
$L__BB0_19:
	add.s32 	%r81, %r119, 7;
	shr.s32 	%r82, %r3, %r81;
	or.b32  	%r83, %r14, %r82;
	setp.lt.s32 	%p36, %r83, 0;
	setp.ge.s32 	%p37, %r82, %r40;
	or.pred  	%p38, %p5, %p37;
	or.pred  	%p39, %p38, %p36;
	@%p39 bra 	$L__BB0_21;
	add.s32 	%r84, %r82, %r15;
	mul.wide.s32 	%rd25, %r84, 4;
	add.s64 	%rd26, %rd2, %rd25;
	ld.global.f32 	%f25, [%rd26];
	ld.global.f32 	%f26, [%rd4+24];
	ld.global.f32 	%f27, [%rd3];
	fma.rn.f32 	%f28, %f25, %f26, %f27;
	st.global.f32 	[%rd3], %f28;
$L__BB0_21:
	add.s32 	%r119, %r119, 8;
	shr.s32 	%r85, %r3, %r119;
	or.b32  	%r86, %r14, %r85;
	setp.lt.s32 	%p41, %r86, 0;
	setp.ge.s32 	%p42, %r85, %r40;
	or.pred  	%p43, %p5, %p42;
	or.pred  	%p44, %p43, %p41;
	@%p44 bra 	$L__BB0_23;
	add.s32 	%r87, %r85, %r15;
	mul.wide.s32 	%rd27, %r87, 4;
	add.s64 	%rd28, %rd2, %rd27;
	ld.global.f32 	%f29, [%rd28];
	ld.global.f32 	%f30, [%rd4+28];
	ld.global.f32 	%f31, [%rd3];
	fma.rn.f32 	%f32, %f29, %f30, %f31;
	st.global.f32 	[%rd3], %f32;
$L__BB0_23:
	setp.ne.s32 	%p45, %r119, %r7;
	mov.u32 	%r121, %r7;
	@%p45 bra 	$L__BB0_7;
$L__BB0_24:
	setp.eq.s32 	%p46, %r4, 0;
	@%p46 bra 	$L__BB0_43;
	setp.lt.u32 	%p47, %r5, 3;
	@%p47 bra 	$L__BB0_34;
	setp.ge.s32 	%p48, %r14, %r41;
	add.s32 	%r88, %r121, 1;
	shr.s32 	%r89, %r3, %r88;
	or.b32  	%r90, %r14, %r89;
	setp.lt.s32 	%p49, %r90, 0;
	setp.ge.s32 	%p50, %r89, %r40;
	or.pred  	%p51, %p48, %p50;
	or.pred  	%p52, %p51, %p49;
	add.s32 	%r91, %r121, %r16;
	mul.wide.s32 	%rd29, %r91, 4;
	add.s64 	%rd5, %rd1, %rd29;
	@%p52 bra 	$L__BB0_28;
	add.s32 	%r92, %r89, %r15;
	mul.wide.s32 	%rd30, %r92, 4;
	add.s64 	%rd31, %rd2, %rd30;
	ld.global.f32 	%f33, [%rd31];
	ld.global.f32 	%f34, [%rd5];
	ld.global.f32 	%f35, [%rd3];
	fma.rn.f32 	%f36, %f33, %f34, %f35;
	st.global.f32 	[%rd3], %f36;
$L__BB0_28:
	add.s32 	%r93, %r121, 2;
	shr.s32 	%r94, %r3, %r93;
	or.b32  	%r95, %r14, %r94;
	setp.lt.s32 	%p54, %r95, 0;
	setp.ge.s32 	%p55, %r94, %r40;
	or.pred  	%p56, %p48, %p55;
	or.pred  	%p57, %p56, %p54;
	@%p57 bra 	$L__BB0_30;
	add.s32 	%r96, %r94, %r15;
	mul.wide.s32 	%rd32, %r96, 4;
	add.s64 	%rd33, %rd2, %rd32;
	ld.global.f32 	%f37, [%rd33];
	ld.global.f32 	%f38, [%rd5+4];
	ld.global.f32 	%f39, [%rd3];
	fma.rn.f32 	%f40, %f37, %f38, %f39;
	st.global.f32 	[%rd3], %f40;
$L__BB0_30:
	add.s32 	%r97, %r121, 3;
	shr.s32 	%r98, %r3, %r97;
	or.b32  	%r99, %r14, %r98;
	setp.lt.s32 	%p59, %r99, 0;
	setp.ge.s32 	%p60, %r98, %r40;
	or.pred  	%p61, %p48, %p60;
	or.pred  	%p62, %p61, %p59;
	@%p62 bra 	$L__BB0_32;
	add.s32 	%r100, %r98, %r15;
	mul.wide.s32 	%rd34, %r100, 4;
	add.s64 	%rd35, %rd2, %rd34;
	ld.global.f32 	%f41, [%rd35];
	ld.global.f32 	%f42, [%rd5+8];
	ld.global.f32 	%f43, [%rd3];
	fma.rn.f32 	%f44, %f41, %f42, %f43;
	st.global.f32 	[%rd3], %f44;
$L__BB0_32:
	add.s32 	%r121, %r121, 4;
	shr.s32 	%r101, %r3, %r121;
	or.b32  	%r102, %r14, %r101;
	setp.lt.s32 	%p64, %r102, 0;
	setp.ge.s32 	%p65, %r101, %r40;
	or.pred  	%p66, %p48, %p65;
	or.pred  	%p67, %p66, %p64;
	@%p67 bra 	$L__BB0_34;
	add.s32 	%r103, %r101, %r15;
	mul.wide.s32 	%rd36, %r103, 4;
	add.s64 	%rd37, %rd2, %rd36;
	ld.global.f32 	%f45, [%rd37];
	ld.global.f32 	%f46, [%rd5+12];
	ld.global.f32 	%f47, [%rd3];
	fma.rn.f32 	%f48, %f45, %f46, %f47;
	st.global.f32 	[%rd3], %f48;
$L__BB0_34:
	setp.eq.s32 	%p68, %r6, 0;
	@%p68 bra 	$L__BB0_43;
	setp.eq.s32 	%p69, %r6, 1;
	@%p69 bra 	$L__BB0_40;
	setp.ge.s32 	%p70, %r14, %r41;
	add.s32 	%r104, %r121, 1;
	shr.s32 	%r105, %r3, %r104;
	or.b32  	%r106, %r14, %r105;
	setp.lt.s32 	%p71, %r106, 0;
	setp.ge.s32 	%p72, %r105, %r40;
	or.pred  	%p73, %p70, %p72;
	or.pred  	%p74, %p73, %p71;
	add.s32 	%r107, %r121, %r16;
	mul.wide.s32 	%rd38, %r107, 4;
	add.s64 	%rd6, %rd1, %rd38;
	@%p74 bra 	$L__BB0_38;
	add.s32 	%r108, %r105, %r15;
	mul.wide.s32 	%rd39, %r108, 4;
	add.s64 	%rd40, %rd2, %rd39;
	ld.global.f32 	%f49, [%rd40];
	ld.global.f32 	%f50, [%rd6];
	ld.global.f32 	%f51, [%rd3];
	fma.rn.f32 	%f52, %f49, %f50, %f51;
	st.global.f32 	[%rd3], %f52;
$L__BB0_38:
	add.s32 	%r121, %r121, 2;
	shr.s32 	%r109, %r3, %r121;
	or.b32  	%r110, %r14, %r109;
	setp.lt.s32 	%p76, %r110, 0;
	setp.ge.s32 	%p77, %r109, %r40;
	or.pred  	%p78, %p70, %p77;
	or.pred  	%p79, %p78, %p76;
	@%p79 bra 	$L__BB0_40;
	add.s32 	%r111, %r109, %r15;
	mul.wide.s32 	%rd41, %r111, 4;
	add.s64 	%rd42, %rd2, %rd41;
	ld.global.f32 	%f53, [%rd42];
	ld.global.f32 	%f54, [%rd6+4];
	ld.global.f32 	%f55, [%rd3];
	fma.rn.f32 	%f56, %f53, %f54, %f55;
	st.global.f32 	[%rd3], %f56;
$L__BB0_40:
	setp.eq.s32 	%p80, %r8, 0;
	@%p80 bra 	$L__BB0_43;
	setp.ge.s32 	%p81, %r14, %r41;
	add.s32 	%r112, %r121, 1;
	shr.s32 	%r113, %r3, %r112;
	or.b32  	%r114, %r14, %r113;
	setp.lt.s32 	%p82, %r114, 0;
	setp.ge.s32 	%p83, %r113, %r40;
	or.pred  	%p84, %p81, %p83;
	or.pred  	%p85, %p84, %p82;
	@%p85 bra 	$L__BB0_43;
	add.s32 	%r115, %r113, %r15;
	mul.wide.s32 	%rd43, %r115, 4;
	add.s64 	%rd44, %rd2, %rd43;
	ld.global.f32 	%f57, [%rd44];
	add.s32 	%r116, %r121, %r16;
	mul.wide.s32 	%rd45, %r116, 4;
	add.s64 	%rd46, %rd1, %rd45;
	ld.global.f32 	%f58, [%rd46];
	ld.global.f32 	%f59, [%rd3];
	fma.rn.f32 	%f60, %f57, %f58, %f59;
	st.global.f32 	[%rd3], %f60;
$L__BB0_43:
	setp.ne.s32 	%p86, %r118, %r43;
	@%p86 bra 	$L__BB0_5;
	add.s32 	%r117, %r117, 1;
	setp.ne.s32 	%p87, %r117, %r42;
	@%p87 bra 	$L__BB0_4;
$L__BB0_45:
	ret;

}


// ===== COMPILED SASS (sm_100) =====

	.target	sm_100

	.elftype	@"ET_EXEC"


//--------------------- .note.nv.tkinfo           --------------------------
	.section	.note.nv.tkinfo,"",@"SHT_NOTE"
	.sectionflags	@"SHF_NOTE_NV_TKINFO"
	.tkinfo
        /*0018*/ 	.word	0x00000002
        /*0030*/ 	.string	""
        /*0030*/ 	.string	"ptxas"
        /*0030*/ 	.string	"Cuda compilation tools, release 13.0, V13.0.88"
        /*0030*/ 	.string	"Build cuda_13.0.r13.0/compiler.36424714_0"
        /*0030*/ 	.string	"-arch sm_100 -m 64 "



//--------------------- .note.nv.cuinfo           --------------------------
	.section	.note.nv.cuinfo,"",@"SHT_NOTE"
	.sectionflags	@"SHF_NOTE_NV_CUINFO"
        /*0018*/ 	.short	0x0002
        /*001a*/ 	.short	0x0064
        /*001c*/ 	.short	0x0082
	.zero		2


//--------------------- .nv.info                  --------------------------
	.section	.nv.info,"",@"SHT_CUDA_INFO"
	.align	4


	//----- nvinfo : EIATTR_REGCOUNT
	.align		4
        /*0000*/ 	.byte	0x04, 0x2f
        /*0002*/ 	.short	(.L_1 - .L_0)
	.align		4
.L_0:
        /*0004*/ 	.word	index@(_Z4convPfS_S_iiii)
        /*0008*/ 	.word	0x00000020


	//----- nvinfo : EIATTR_FRAME_SIZE
	.align		4
.L_1:
        /*000c*/ 	.byte	0x04, 0x11
        /*000e*/ 	.short	(.L_3 - .L_2)
	.align		4
.L_2:
        /*0010*/ 	.word	index@(_Z4convPfS_S_iiii)
        /*0014*/ 	.word	0x00000000


	//----- nvinfo : EIATTR_MIN_STACK_SIZE
	.align		4
.L_3:
        /*0018*/ 	.byte	0x04, 0x12
        /*001a*/ 	.short	(.L_5 - .L_4)
	.align		4
.L_4:
        /*001c*/ 	.word	index@(_Z4convPfS_S_iiii)
        /*0020*/ 	.word	0x00000000
.L_5:


//--------------------- .nv.compat                --------------------------
	.section	.nv.compat,"",@"SHT_CUDA_COMPAT_INFO"
	.align	4
        /*0000*/ 	.byte	0x02, 0x09, 0x00, 0x00, 0x02, 0x02, 0x01, 0x00, 0x02, 0x05, 0x05, 0x00, 0x03, 0x07, 0x01, 0x01
        /*0010*/ 	.byte	0x02, 0x03, 0x00, 0x00, 0x02, 0x06, 0x01, 0x00, 0x04, 0x0b, 0x08, 0x00, 0x09, 0x00, 0x00, 0x00
        /*0020*/ 	.byte	0x00, 0x00, 0x00, 0x00


//--------------------- .nv.info._Z4convPfS_S_iiii --------------------------
	.section	.nv.info._Z4convPfS_S_iiii,"",@"SHT_CUDA_INFO"
	.sectionflags	@""
	.align	4


	//----- nvinfo : EIATTR_CUDA_API_VERSION
	.align		4
        /*0000*/ 	.byte	0x04, 0x37
        /*0002*/ 	.short	(.L_7 - .L_6)
.L_6:
        /*0004*/ 	.word	0x00000082


	//----- nvinfo : EIATTR_KPARAM_INFO
	.align		4
.L_7:
        /*0008*/ 	.byte	0x04, 0x17
        /*000a*/ 	.short	(.L_9 - .L_8)
.L_8:
        /*000c*/ 	.word	0x00000000
        /*0010*/ 	.short	0x0006
        /*0012*/ 	.short	0x0024
        /*0014*/ 	.byte	0x00, 0xf0, 0x11, 0x00


	//----- nvinfo : EIATTR_KPARAM_INFO
	.align		4
.L_9:
        /*0018*/ 	.byte	0x04, 0x17
        /*001a*/ 	.short	(.L_11 - .L_10)
.L_10:
        /*001c*/ 	.word	0x00000000
        /*0020*/ 	.short	0x0005
        /*0022*/ 	.short	0x0020
        /*0024*/ 	.byte	0x00, 0xf0, 0x11, 0x00


	//----- nvinfo : EIATTR_KPARAM_INFO
	.align		4
.L_11:
        /*0028*/ 	.byte	0x04, 0x17
        /*002a*/ 	.short	(.L_13 - .L_12)
.L_12:
        /*002c*/ 	.word	0x00000000
        /*0030*/ 	.short	0x0004
        /*0032*/ 	.short	0x001c
        /*0034*/ 	.byte	0x00, 0xf0, 0x11, 0x00


	//----- nvinfo : EIATTR_KPARAM_INFO
	.align		4
.L_13:
        /*0038*/ 	.byte	0x04, 0x17
        /*003a*/ 	.short	(.L_15 - .L_14)
.L_14:
        /*003c*/ 	.word	0x00000000
        /*0040*/ 	.short	0x0003
        /*0042*/ 	.short	0x0018
        /*0044*/ 	.byte	0x00, 0xf0, 0x11, 0x00


	//----- nvinfo : EIATTR_KPARAM_INFO
	.align		4
.L_15:
        /*0048*/ 	.byte	0x04, 0x17
        /*004a*/ 	.short	(.L_17 - .L_16)
.L_16:
        /*004c*/ 	.word	0x00000000
        /*0050*/ 	.short	0x0002
        /*0052*/ 	.short	0x0010
        /*0054*/ 	.byte	0x00, 0xf5, 0x21, 0x00


	//----- nvinfo : EIATTR_KPARAM_INFO
	.align		4
.L_17:
        /*0058*/ 	.byte	0x04, 0x17
        /*005a*/ 	.short	(.L_19 - .L_18)
.L_18:
        /*005c*/ 	.word	0x00000000
        /*0060*/ 	.short	0x0001
        /*0062*/ 	.short	0x0008
        /*0064*/ 	.byte	0x00, 0xf5, 0x21, 0x00


	//----- nvinfo : EIATTR_KPARAM_INFO
	.align		4
.L_19:
        /*0068*/ 	.byte	0x04, 0x17
        /*006a*/ 	.short	(.L_21 - .L_20)
.L_20:
        /*006c*/ 	.word	0x00000000
        /*0070*/ 	.short	0x0000
        /*0072*/ 	.short	0x0000
        /*0074*/ 	.byte	0x00, 0xf5, 0x21, 0x00


	//----- nvinfo : EIATTR_SPARSE_MMA_MASK
	.align		4
.L_21:
        /*0078*/ 	.byte	0x03, 0x50
        /*007a*/ 	.short	0x0000


	//----- nvinfo : EIATTR_MAXREG_COUNT
	.align		4
        /*007c*/ 	.byte	0x03, 0x1b
        /*007e*/ 	.short	0x00ff


	//----- nvinfo : EIATTR_MERCURY_ISA_VERSION
	.align		4
        /*0080*/ 	.byte	0x03, 0x5f
        /*0082*/ 	.short	0x0101


	//----- nvinfo : EIATTR_VRC_CTA_INIT_COUNT
	.align		4
        /*0084*/ 	.byte	0x02, 0x4a
	.zero		1
	.zero		1


	//----- nvinfo : EIATTR_EXIT_INSTR_OFFSETS
	.align		4
        /*0088*/ 	.byte	0x04, 0x1c
        /*008a*/ 	.short	(.L_23 - .L_22)


	//   ....[0]....
.L_22:
        /*008c*/ 	.word	0x000000a0


	//   ....[1]....
        /*0090*/ 	.word	0x000000c0


	//   ....[2]....
        /*0094*/ 	.word	0x00000280


	//   ....[3]....
        /*0098*/ 	.word	0x00001370


	//----- nvinfo : EIATTR_CRS_STACK_SIZE
	.align		4
.L_23:
        /*009c*/ 	.byte	0x04, 0x1e
        /*009e*/ 	.short	(.L_25 - .L_24)
.L_24:
        /*00a0*/ 	.word	0x00000000


	//----- nvinfo : EIATTR_CBANK_PARAM_SIZE
	.align		4
.L_25:
        /*00a4*/ 	.byte	0x03, 0x19
        /*00a6*/ 	.short	0x0028


	//----- nvinfo : EIATTR_PARAM_CBANK
	.align		4
        /*00a8*/ 	.byte	0x04, 0x0a
        /*00aa*/ 	.short	(.L_27 - .L_26)
	.align		4
.L_26:
        /*00ac*/ 	.word	index@(.nv.constant0._Z4convPfS_S_iiii)
        /*00b0*/ 	.short	0x0380
        /*00b2*/ 	.short	0x0028


	//----- nvinfo : EIATTR_SW_WAR
	.align		4
.L_27:
        /*00b4*/ 	.byte	0x04, 0x36
        /*00b6*/ 	.short	(.L_29 - .L_28)
.L_28:
        /*00b8*/ 	.word	0x00000008
.L_29:


//--------------------- .nv.callgraph             --------------------------
	.section	.nv.callgraph,"",@"SHT_CUDA_CALLGRAPH"
	.align	4
	.sectionentsize	8
	.align		4
        /*0000*/ 	.word	0x00000000
	.align		4
        /*0004*/ 	.word	0xffffffff
	.align		4
        /*0008*/ 	.word	0x00000000
	.align		4
        /*000c*/ 	.word	0xfffffffe
	.align		4
        /*0010*/ 	.word	0x00000000
	.align		4
        /*0014*/ 	.word	0xfffffffd
	.align		4
        /*0018*/ 	.word	0x00000000
	.align		4
        /*001c*/ 	.word	0xfffffffc


//--------------------- .text._Z4convPfS_S_iiii   --------------------------
	.section	.text._Z4convPfS_S_iiii,"ax",@progbits
	.align	128
        .global         _Z4convPfS_S_iiii
        .type           _Z4convPfS_S_iiii,@function
        .size           _Z4convPfS_S_iiii,(.L_x_13 - _Z4convPfS_S_iiii)
        .other          _Z4convPfS_S_iiii,@"STO_CUDA_ENTRY STV_DEFAULT"
_Z4convPfS_S_iiii:
.text._Z4convPfS_S_iiii:
[----:B------:R-:W-:Y:S01]  /*0000*/  LDC R1, c[0x0][0x37c] ;  /* 0x0000df00ff017b82 */ /* 0x000fe20000000800 */
[----:B------:R-:W0:Y:S07]  /*0010*/  S2R R13, SR_TID.X ;  /* 0x00000000000d7919 */ /* 0x000e2e0000002100 */
[----:B------:R-:W1:Y:S08]  /*0020*/  LDC.64 R2, c[0x0][0x398] ;  /* 0x0000e600ff027b82 */ /* 0x000e700000000a00 */
[----:B------:R-:W0:Y:S08]  /*0030*/  S2UR UR4, SR_CTAID.X ;  /* 0x00000000000479c3 */ /* 0x000e300000002500 */
[----:B------:R-:W0:Y:S08]  /*0040*/  LDC R0, c[0x0][0x360] ;  /* 0x0000d800ff007b82 */ /* 0x000e300000000800 */
[----:B------:R-:W2:Y:S01]  /*0050*/  LDC R4, c[0x0][0x3a0] ;  /* 0x0000e800ff047b82 */ /* 0x000ea20000000800 */
[----:B-1----:R-:W-:-:S02]  /*0060*/  IMAD R3, R3, R2, RZ ;  /* 0x0000000203037224 */ /* 0x002fc400078e02ff */
[----:B0-----:R-:W-:Y:S02]  /*0070*/  IMAD R13, R0, UR4, R13 ;  /* 0x00000004000d7c24 */ /* 0x001fe4000f8e020d */
[----:B--2---:R-:W-:-:S05]  /*0080*/  IMAD R0, R3, R4, RZ ;  /* 0x0000000403007224 */ /* 0x004fca00078e02ff */
[----:B------:R-:W-:-:S13]  /*0090*/  ISETP.GE.AND P0, PT, R13, R0, PT ;  /* 0x000000000d00720c */ /* 0x000fda0003f06270 */
[----:B------:R-:W-:Y:S05]  /*00a0*/  @P0 EXIT ;  /* 0x000000000000094d */ /* 0x000fea0003800000 */
[----:B------:R-:W-:-:S13]  /*00b0*/  ISETP.GE.AND P0, PT, R4, 0x1, PT ;  /* 0x000000010400780c */ /* 0x000fda0003f06270 */
[----:B------:R-:W-:Y:S05]  /*00c0*/  @!P0 EXIT ;  /* 0x000000000000894d */ /* 0x000fea0003800000 */
[----:B------:R-:W-:-:S04]  /*00d0*/  IABS R3, R2 ;  /* 0x0000000200037213 */ /* 0x000fc80000000000 */
[----:B------:R-:W0:Y:S08]  /*00e0*/  I2F.RP R0, R3 ;  /* 0x0000000300007306 */ /* 0x000e300000209400 */
[----:B0-----:R-:W0:Y:S02]  /*00f0*/  MUFU.RCP R0, R0 ;  /* 0x0000000000007308 */ /* 0x001e240000001000 */
[----:B0-----:R-:W-:-:S06]  /*0100*/  VIADD R4, R0, 0xffffffe ;  /* 0x0ffffffe00047836 */ /* 0x001fcc0000000000 */
[----:B------:R0:W1:Y:S02]  /*0110*/  F2I.FTZ.U32.TRUNC.NTZ R5, R4 ;  /* 0x0000000400057305 */ /* 0x000064000021f000 */
[----:B0-----:R-:W-:Y:S02]  /*0120*/  IMAD.MOV.U32 R4, RZ, RZ, RZ ;  /* 0x000000ffff047224 */ /* 0x001fe400078e00ff */
[----:B-1----:R-:W-:-:S04]  /*0130*/  IMAD.MOV R6, RZ, RZ, -R5 ;  /* 0x000000ffff067224 */ /* 0x002fc800078e0a05 */
[----:B------:R-:W-:Y:S01]  /*0140*/  IMAD R7, R6, R3, RZ ;  /* 0x0000000306077224 */ /* 0x000fe200078e02ff */
[----:B------:R-:W-:-:S03]  /*0150*/  IABS R6, R13 ;  /* 0x0000000d00067213 */ /* 0x000fc60000000000 */
[----:B------:R-:W-:Y:S02]  /*0160*/  IMAD.HI.U32 R5, R5, R7, R4 ;  /* 0x0000000705057227 */ /* 0x000fe400078e0004 */
[----:B------:R-:W0:Y:S04]  /*0170*/  LDC R7, c[0x0][0x3a4] ;  /* 0x0000e900ff077b82 */ /* 0x000e280000000800 */
[----:B------:R-:W-:-:S04]  /*0180*/  IMAD.HI.U32 R5, R5, R6, RZ ;  /* 0x0000000605057227 */ /* 0x000fc800078e00ff */
[----:B------:R-:W-:-:S04]  /*0190*/  IMAD.MOV R0, RZ, RZ, -R5 ;  /* 0x000000ffff007224 */ /* 0x000fc800078e0a05 */
[----:B------:R-:W-:-:S05]  /*01a0*/  IMAD R0, R3, R0, R6 ;  /* 0x0000000003007224 */ /* 0x000fca00078e0206 */
[----:B------:R-:W-:-:S13]  /*01b0*/  ISETP.GT.U32.AND P1, PT, R3, R0, PT ;  /* 0x000000000300720c */ /* 0x000fda0003f24070 */
[----:B------:R-:W-:Y:S01]  /*01c0*/  @!P1 IMAD.IADD R0, R0, 0x1, -R3 ;  /* 0x0000000100009824 */ /* 0x000fe200078e0a03 */
[----:B------:R-:W-:Y:S02]  /*01d0*/  @!P1 IADD3 R5, PT, PT, R5, 0x1, RZ ;  /* 0x0000000105059810 */ /* 0x000fe40007ffe0ff */
[----:B------:R-:W-:Y:S02]  /*01e0*/  ISETP.NE.AND P1, PT, R2, RZ, PT ;  /* 0x000000ff0200720c */ /* 0x000fe40003f25270 */
[----:B------:R-:W-:Y:S02]  /*01f0*/  ISETP.GE.U32.AND P0, PT, R0, R3, PT ;  /* 0x000000030000720c */ /* 0x000fe40003f06070 */
[----:B------:R-:W-:-:S04]  /*0200*/  LOP3.LUT R0, R13, R2, RZ, 0x3c, !PT ;  /* 0x000000020d007212 */ /* 0x000fc800078e3cff */
[----:B------:R-:W-:-:S07]  /*0210*/  ISETP.GE.AND P2, PT, R0, RZ, PT ;  /* 0x000000ff0000720c */ /* 0x000fce0003f46270 */
[----:B------:R-:W-:Y:S01]  /*0220*/  @P0 VIADD R5, R5, 0x1 ;  /* 0x0000000105050836 */ /* 0x000fe20000000000 */
[----:B0-----:R-:W-:-:S03]  /*0230*/  ISETP.GE.AND P0, PT, R7, 0x1, PT ;  /* 0x000000010700780c */ /* 0x001fc60003f06270 */
[----:B------:R-:W-:Y:S02]  /*0240*/  IMAD.MOV.U32 R8, RZ, RZ, R5 ;  /* 0x000000ffff087224 */ /* 0x000fe400078e0005 */
[----:B------:R-:W0:Y:S02]  /*0250*/  LDC.64 R4, c[0x0][0x390] ;  /* 0x0000e400ff047b82 */ /* 0x000e240000000a00 */
[----:B------:R-:W-:Y:S01]  /*0260*/  @!P2 IMAD.MOV R8, RZ, RZ, -R8 ;  /* 0x000000ffff08a224 */ /* 0x000fe200078e0a08 */
[----:B------:R-:W-:-:S05]  /*0270*/  @!P1 LOP3.LUT R8, RZ, R2, RZ, 0x33, !PT ;  /* 0x00000002ff089212 */ /* 0x000fca00078e33ff */
[----:B------:R-:W-:Y:S05]  /*0280*/  @!P0 EXIT ;  /* 0x000000000000894d */ /* 0x000fea0003800000 */
[C---:B------:R-:W-:Y:S01]  /*0290*/  LOP3.LUT R0, R7.reuse, 0x7, RZ, 0xc0, !PT ;  /* 0x0000000707007812 */ /* 0x040fe200078ec0ff */
[----:B------:R-:W-:Y:S01]  /*02a0*/  IMAD.MOV R6, RZ, RZ, -R8 ;  /* 0x000000ffff067224 */ /* 0x000fe200078e0a08 */
[----:B------:R-:W1:Y:S02]  /*02b0*/  LDCU.64 UR6, c[0x0][0x358] ;  /* 0x00006b00ff0677ac */ /* 0x000e640008000a00 */
[----:B------:R-:W-:Y:S01]  /*02c0*/  IADD3 R3, PT, PT, R0, -0x1, RZ ;  /* 0xffffffff00037810 */ /* 0x000fe20007ffe0ff */
[----:B------:R-:W-:Y:S01]  /*02d0*/  IMAD R6, R2, R6, R13 ;  /* 0x0000000602067224 */ /* 0x000fe200078e020d */
[----:B------:R-:W-:Y:S01]  /*02e0*/  LOP3.LUT R2, R7, 0x3, RZ, 0xc0, !PT ;  /* 0x0000000307027812 */ /* 0x000fe200078ec0ff */
[----:B0-----:R-:W-:Y:S01]  /*02f0*/  IMAD.WIDE R12, R13, 0x4, R4 ;  /* 0x000000040d0c7825 */ /* 0x001fe200078e0204 */
[----:B------:R-:W-:Y:S01]  /*0300*/  ISETP.GE.U32.AND P2, PT, R3, 0x3, PT ;  /* 0x000000030300780c */ /* 0x000fe20003f46070 */
[----:B------:R-:W-:Y:S01]  /*0310*/  UMOV UR4, URZ ;  /* 0x000000ff00047c82 */ /* 0x000fe20008000000 */
[----:B------:R-:W-:Y:S01]  /*0320*/  LOP3.LUT R5, R7, 0x7ffffff8, RZ, 0xc0, !PT ;  /* 0x7ffffff807057812 */ /* 0x000fe200078ec0ff */
[----:B------:R-:W-:-:S02]  /*0330*/  IMAD.IADD R3, R8, 0x1, -R7 ;  /* 0x0000000108037824 */ /* 0x000fc400078e0a07 */
[----:B------:R-:W-:-:S08]  /*0340*/  IMAD.IADD R4, R6, 0x1, -R7 ;  /* 0x0000000106047824 */ /* 0x000fd000078e0a07 */
.L_x_11:
[----:B0-----:R-:W0:Y:S01]  /*0350*/  LDCU UR8, c[0x0][0x3a0] ;  /* 0x00007400ff0877ac */ /* 0x001e220008000800 */
[----:B------:R-:W-:Y:S01]  /*0360*/  IMAD.MOV.U32 R6, RZ, RZ, RZ ;  /* 0x000000ffff067224 */ /* 0x000fe200078e00ff */
[----:B------:R-:W-:Y:S01]  /*0370*/  UMOV UR5, UR4 ;  /* 0x0000000400057c82 */ /* 0x000fe20008000000 */
[----:B------:R-:W-:-:S04]  /*0380*/  UIADD3 UR4, UPT, UPT, UR4, 0x1, URZ ;  /* 0x0000000104047890 */ /* 0x000fc8000fffe0ff */
[----:B01----:R-:W-:-:S11]  /*0390*/  UISETP.NE.AND UP0, UPT, UR4, UR8, UPT ;  /* 0x000000080400728c */ /* 0x003fd6000bf05270 */
.L_x_10:
[----:B0-----:R-:W0:Y:S01]  /*03a0*/  LDC R7, c[0x0][0x3a4] ;  /* 0x0000e900ff077b82 */ /* 0x001e220000000800 */
[----:B------:R-:W-:Y:S02]  /*03b0*/  VIADD R14, R6, 0x1 ;  /* 0x00000001060e7836 */ /* 0x000fe40000000000 */
[----:B------:R-:W-:-:S03]  /*03c0*/  HFMA2 R9, -RZ, RZ, 0, 0 ;  /* 0x00000000ff097431 */ /* 0x000fc600000001ff */
[----:B------:R-:W-:Y:S02]  /*03d0*/  SHF.R.S32.HI R8, RZ, R14, R3 ;  /* 0x0000000eff087219 */ /* 0x000fe40000011403 */
[C---:B0-----:R-:W-:Y:S01]  /*03e0*/  ISETP.GE.U32.AND P0, PT, R7.reuse, 0x8, PT ;  /* 0x000000080700780c */ /* 0x041fe20003f06070 */
[----:B------:R-:W-:Y:S01]  /*03f0*/  IMAD R10, R7, UR5, R6 ;  /* 0x00000005070a7c24 */ /* 0x000fe2000f8e0206 */
[----:B------:R-:W-:Y:S01]  /*0400*/  ISETP.NE.AND P3, PT, R14, R7, PT ;  /* 0x000000070e00720c */ /* 0x000fe20003f65270 */
[----:B------:R-:W-:-:S10]  /*0410*/  IMAD.MOV.U32 R6, RZ, RZ, R14 ;  /* 0x000000ffff067224 */ /* 0x000fd400078e000e */
[----:B-1----:R-:W-:Y:S05]  /*0420*/  @!P0 BRA `(.L_x_0) ;  /* 0x0000000400d88947 */ /* 0x002fea0003800000 */
[----:B------:R-:W0:Y:S01]  /*0430*/  LDC R7, c[0x0][0x3a4] ;  /* 0x0000e900ff077b82 */ /* 0x000e220000000800 */
[----:B------:R-:W2:Y:S01]  /*0440*/  LDCU UR8, c[0x0][0x39c] ;  /* 0x00007380ff0877ac */ /* 0x000ea20008000800 */
[----:B------:R-:W-:Y:S01]  /*0450*/  IMAD.MOV.U32 R9, RZ, RZ, RZ ;  /* 0x000000ffff097224 */ /* 0x000fe200078e00ff */
[----:B------:R-:W3:Y:S05]  /*0460*/  LDCU UR9, c[0x0][0x398] ;  /* 0x00007300ff0977ac */ /* 0x000eea0008000800 */
[----:B------:R-:W4:Y:S08]  /*0470*/  LDC.64 R14, c[0x0][0x388] ;  /* 0x0000e200ff0e7b82 */ /* 0x000f300000000a00 */
[----:B------:R-:W0:Y:S01]  /*0480*/  LDC.64 R16, c[0x0][0x380] ;  /* 0x0000e000ff107b82 */ /* 0x000e220000000a00 */
[----:B--2---:R-:W-:-:S13]  /*0490*/  ISETP.GE.AND P4, PT, R8, UR8, PT ;  /* 0x0000000808007c0c */ /* 0x004fda000bf86270 */
.L_x_3:
[----:B01----:R-:W-:Y:S02]  /*04a0*/  VIADD R11, R9, 0x1 ;  /* 0x00000001090b7836 */ /* 0x003fe40000000000 */
[----:B0-----:R-:W-:-:S03]  /*04b0*/  IMAD R19, R10, R7, R9 ;  /* 0x000000070a137224 */ /* 0x001fc600078e0209 */
[----:B------:R-:W-:-:S04]  /*04c0*/  SHF.R.S32.HI R11, RZ, R11, R4 ;  /* 0x0000000bff0b7219 */ /* 0x000fc80000011404 */
[----:B---3--:R-:W-:Y:S02]  /*04d0*/  ISETP.GE.OR P0, PT, R11, UR9, P4 ;  /* 0x000000090b007c0c */ /* 0x008fe4000a706670 */
[----:B------:R-:W-:-:S04]  /*04e0*/  LOP3.LUT R18, R8, R11, RZ, 0xfc, !PT ;  /* 0x0000000b08127212 */ /* 0x000fc800078efcff */
[----:B------:R-:W-:Y:S01]  /*04f0*/  ISETP.LT.OR P1, PT, R18, RZ, P0 ;  /* 0x000000ff1200720c */ /* 0x000fe20000721670 */
[----:B----4-:R-:W-:-:S12]  /*0500*/  IMAD.WIDE R18, R19, 0x4, R14 ;  /* 0x0000000413127825 */ /* 0x010fd800078e020e */
[----:B------:R-:W0:Y:S01]  /*0510*/  @!P1 LDC.64 R20, c[0x0][0x380] ;  /* 0x0000e000ff149b82 */ /* 0x000e220000000a00 */
[----:B------:R-:W-:Y:S01]  /*0520*/  @!P1 IMAD R25, R8, UR9, R11 ;  /* 0x0000000908199c24 */ /* 0x000fe2000f8e020b */
[----:B-1----:R-:W2:Y:S04]  /*0530*/  @!P1 LDG.E R22, desc[UR6][R18.64] ;  /* 0x0000000612169981 */ /* 0x002ea8000c1e1900 */
[----:B------:R-:W2:Y:S01]  /*0540*/  @!P1 LDG.E R11, desc[UR6][R12.64] ;  /* 0x000000060c0b9981 */ /* 0x000ea2000c1e1900 */
[----:B0-----:R-:W-:-:S06]  /*0550*/  @!P1 IMAD.WIDE R24, R25, 0x4, R20 ;  /* 0x0000000419189825 */ /* 0x001fcc00078e0214 */
[----:B------:R-:W2:Y:S01]  /*0560*/  @!P1 LDG.E R24, desc[UR6][R24.64] ;  /* 0x0000000618189981 */ /* 0x000ea2000c1e1900 */
[----:B------:R-:W-:-:S05]  /*0570*/  VIADD R21, R9, 0x2 ;  /* 0x0000000209157836 */ /* 0x000fca0000000000 */
[----:B------:R-:W-:-:S04]  /*0580*/  SHF.R.S32.HI R23, RZ, R21, R4 ;  /* 0x00000015ff177219 */ /* 0x000fc80000011404 */
[----:B------:R-:W-:Y:S02]  /*0590*/  ISETP.GE.OR P0, PT, R23, UR9, P4 ;  /* 0x0000000917007c0c */ /* 0x000fe4000a706670 */
[----:B------:R-:W-:-:S04]  /*05a0*/  LOP3.LUT R20, R8, R23, RZ, 0xfc, !PT ;  /* 0x0000001708147212 */ /* 0x000fc800078efcff */
[----:B------:R-:W-:-:S13]  /*05b0*/  ISETP.LT.OR P0, PT, R20, RZ, P0 ;  /* 0x000000ff1400720c */ /* 0x000fda0000701670 */
[----:B------:R-:W0:Y:S01]  /*05c0*/  @!P0 LDC.64 R20, c[0x0][0x380] ;  /* 0x0000e000ff148b82 */ /* 0x000e220000000a00 */
[----:B------:R-:W-:Y:S02]  /*05d0*/  @!P0 IMAD R23, R8, UR9, R23 ;  /* 0x0000000908178c24 */ /* 0x000fe4000f8e0217 */
[----:B--2---:R-:W-:Y:S02]  /*05e0*/  @!P1 FFMA R11, R24, R22, R11 ;  /* 0x00000016180b9223 */ /* 0x004fe4000000000b */
[----:B0-----:R-:W-:-:S03]  /*05f0*/  @!P0 IMAD.WIDE R22, R23, 0x4, R20 ;  /* 0x0000000417168825 */ /* 0x001fc600078e0214 */
[----:B------:R0:W-:Y:S04]  /*0600*/  @!P1 STG.E desc[UR6][R12.64], R11 ;  /* 0x0000000b0c009986 */ /* 0x0001e8000c101906 */
[----:B------:R-:W2:Y:S04]  /*0610*/  @!P0 LDG.E R22, desc[UR6][R22.64] ;  /* 0x0000000616168981 */ /* 0x000ea8000c1e1900 */
[----:B------:R-:W2:Y:S04]  /*0620*/  @!P0 LDG.E R25, desc[UR6][R18.64+0x4] ;  /* 0x0000040612198981 */ /* 0x000ea8000c1e1900 */
[----:B------:R-:W2:Y:S01]  /*0630*/  @!P0 LDG.E R29, desc[UR6][R12.64] ;  /* 0x000000060c1d8981 */ /* 0x000ea2000c1e1900 */
[----:B------:R-:W-:-:S04]  /*0640*/  IADD3 R21, PT, PT, R9, 0x3, RZ ;  /* 0x0000000309157810 */ /* 0x000fc80007ffe0ff */
[----:B------:R-:W-:-:S04]  /*0650*/  SHF.R.S32.HI R27, RZ, R21, R4 ;  /* 0x00000015ff1b7219 */ /* 0x000fc80000011404 */
[----:B------:R-:W-:Y:S02]  /*0660*/  ISETP.GE.OR P1, PT, R27, UR9, P4 ;  /* 0x000000091b007c0c */ /* 0x000fe4000a726670 */
[----:B------:R-:W-:-:S04]  /*0670*/  LOP3.LUT R20, R8, R27, RZ, 0xfc, !PT ;  /* 0x0000001b08147212 */ /* 0x000fc800078efcff */
[----:B------:R-:W-:-:S13]  /*0680*/  ISETP.LT.OR P1, PT, R20, RZ, P1 ;  /* 0x000000ff1400720c */ /* 0x000fda0000f21670 */
[----:B------:R-:W1:Y:S01]  /*0690*/  @!P1 LDC.64 R20, c[0x0][0x380] ;  /* 0x0000e000ff149b82 */ /* 0x000e620000000a00 */
[----:B------:R-:W-:Y:S02]  /*06a0*/  @!P1 IMAD R27, R8, UR9, R27 ;  /* 0x00000009081b9c24 */ /* 0x000fe4000f8e021b */
[----:B--2---:R-:W-:Y:S02]  /*06b0*/  @!P0 FFMA R25, R22, R25, R29 ;  /* 0x0000001916198223 */ /* 0x004fe4000000001d */
[----:B-1----:R-:W-:-:S03]  /*06c0*/  @!P1 IMAD.WIDE R22, R27, 0x4, R20 ;  /* 0x000000041b169825 */ /* 0x002fc600078e0214 */
[----:B------:R1:W-:Y:S04]  /*06d0*/  @!P0 STG.E desc[UR6][R12.64], R25 ;  /* 0x000000190c008986 */ /* 0x0003e8000c101906 */
[----:B------:R-:W2:Y:S04]  /*06e0*/  @!P1 LDG.E R22, desc[UR6][R22.64] ;  /* 0x0000000616169981 */ /* 0x000ea8000c1e1900 */
[----:B0-----:R-:W2:Y:S04]  /*06f0*/  @!P1 LDG.E R11, desc[UR6][R18.64+0x8] ;  /* 0x00000806120b9981 */ /* 0x001ea8000c1e1900 */
        /* <DEDUP_REMOVED lines=12> */
[----:B-1----:R-:W2:Y:S04]  /*07c0*/  @!P0 LDG.E R25, desc[UR6][R18.64+0xc] ;  /* 0x00000c0612198981 */ /* 0x002ea8000c1e1900 */
[----:B------:R-:W2:Y:S01]  /*07d0*/  @!P0 LDG.E R29, desc[UR6][R12.64] ;  /* 0x000000060c1d8981 */ /* 0x000ea2000c1e1900 */
[----:B------:R-:W-:-:S05]  /*07e0*/  VIADD R21, R9, 0x5 ;  /* 0x0000000509157836 */ /* 0x000fca0000000000 */
        /* <DEDUP_REMOVED lines=31> */
[----:B------:R-:W-:-:S04]  /*09e0*/  @!P1 IMAD R27, R8, UR9, R27 ;  /* 0x00000009081b9c24 */ /* 0x000fc8000f8e021b */
[----:B-1----:R-:W-:-:S04]  /*09f0*/  @!P1 IMAD.WIDE R20, R27, 0x4, R20 ;  /* 0x000000041b149825 */ /* 0x002fc800078e0214 */
[----:B--2---:R-:W-:-:S05]  /*0a00*/  @!P0 FFMA R25, R22, R25, R29 ;  /* 0x0000001916198223 */ /* 0x004fca000000001d */
[----:B------:R1:W-:Y:S04]  /*0a10*/  @!P0 STG.E desc[UR6][R12.64], R25 ;  /* 0x000000190c008986 */ /* 0x0003e8000c101906 */
[----:B------:R-:W2:Y:S04]  /*0a20*/  @!P1 LDG.E R20, desc[UR6][R20.64] ;  /* 0x0000000614149981 */ /* 0x000ea8000c1e1900 */
[----:B0-----:R-:W2:Y:S04]  /*0a30*/  @!P1 LDG.E R11, desc[UR6][R18.64+0x18] ;  /* 0x00001806120b9981 */ /* 0x001ea8000c1e1900 */
[----:B------:R-:W2:Y:S01]  /*0a40*/  @!P1 LDG.E R23, desc[UR6][R12.64] ;  /* 0x000000060c179981 */ /* 0x000ea2000c1e1900 */
[----:B------:R-:W-:-:S04]  /*0a50*/  IADD3 R9, PT, PT, R9, 0x8, RZ ;  /* 0x0000000809097810 */ /* 0x000fc80007ffe0ff */
[----:B------:R-:W-:-:S04]  /*0a60*/  SHF.R.S32.HI R27, RZ, R9, R4 ;  /* 0x00000009ff1b7219 */ /* 0x000fc80000011404 */
[----:B------:R-:W-:Y:S02]  /*0a70*/  ISETP.GE.OR P0, PT, R27, UR9, P4 ;  /* 0x000000091b007c0c */ /* 0x000fe4000a706670 */
[----:B------:R-:W-:-:S04]  /*0a80*/  LOP3.LUT R22, R8, R27, RZ, 0xfc, !PT ;  /* 0x0000001b08167212 */ /* 0x000fc800078efcff */
[----:B------:R-:W-:Y:S01]  /*0a90*/  ISETP.LT.OR P0, PT, R22, RZ, P0 ;  /* 0x000000ff1600720c */ /* 0x000fe20000701670 */
[----:B------:R-:W-:Y:S01]  /*0aa0*/  BSSY.RECONVERGENT B0, `(.L_x_1) ;  /* 0x000000c000007945 */ /* 0x000fe20003800200 */
[----:B--2---:R-:W-:-:S05]  /*0ab0*/  @!P1 FFMA R11, R20, R11, R23 ;  /* 0x0000000b140b9223 */ /* 0x004fca0000000017 */
[----:B------:R1:W-:Y:S01]  /*0ac0*/  @!P1 STG.E desc[UR6][R12.64], R11 ;  /* 0x0000000b0c009986 */ /* 0x0003e2000c101906 */
[----:B------:R-:W-:-:S05]  /*0ad0*/  ISETP.NE.AND P1, PT, R9, R5, PT ;  /* 0x000000050900720c */ /* 0x000fca0003f25270 */
[----:B------:R-:W-:Y:S08]  /*0ae0*/  @P0 BRA `(.L_x_2) ;  /* 0x00000000001c0947 */ /* 0x000ff00003800000 */
[----:B------:R-:W-:Y:S01]  /*0af0*/  IMAD R21, R8, UR9, R27 ;  /* 0x0000000908157c24 */ /* 0x000fe2000f8e021b */
[----:B------:R-:W2:Y:S03]  /*0b00*/  LDG.E R19, desc[UR6][R18.64+0x1c] ;  /* 0x00001c0612137981 */ /* 0x000ea6000c1e1900 */
[----:B------:R-:W-:Y:S01]  /*0b10*/  IMAD.WIDE R20, R21, 0x4, R16 ;  /* 0x0000000415147825 */ /* 0x000fe200078e0210 */
[----:B-1----:R-:W2:Y:S05]  /*0b20*/  LDG.E R11, desc[UR6][R12.64] ;  /* 0x000000060c0b7981 */ /* 0x002eaa000c1e1900 */
[----:B------:R-:W2:Y:S02]  /*0b30*/  LDG.E R20, desc[UR6][R20.64] ;  /* 0x0000000614147981 */ /* 0x000ea4000c1e1900 */
[----:B--2---:R-:W-:-:S05]  /*0b40*/  FFMA R11, R20, R19, R11 ;  /* 0x00000013140b7223 */ /* 0x004fca000000000b */
[----:B------:R0:W-:Y:S02]  /*0b50*/  STG.E desc[UR6][R12.64], R11 ;  /* 0x0000000b0c007986 */ /* 0x0001e4000c101906 */
.L_x_2:
[----:B------:R-:W-:Y:S05]  /*0b60*/  BSYNC.RECONVERGENT B0 ;  /* 0x0000000000007941 */ /* 0x000fea0003800200 */
.L_x_1:
[----:B------:R-:W-:Y:S05]  /*0b70*/  @P1 BRA `(.L_x_3) ;  /* 0xfffffff800481947 */ /* 0x000fea000383ffff */
[----:B------:R-:W-:-:S07]  /*0b80*/  IMAD.MOV.U32 R9, RZ, RZ, R5 ;  /* 0x000000ffff097224 */ /* 0x000fce00078e0005 */
.L_x_0:
[----:B------:R-:W-:-:S13]  /*0b90*/  ISETP.NE.AND P0, PT, R0, RZ, PT ;  /* 0x000000ff0000720c */ /* 0x000fda0003f05270 */
[----:B------:R-:W-:Y:S05]  /*0ba0*/  @!P0 BRA `(.L_x_4) ;  /* 0x0000000400e88947 */ /* 0x000fea0003800000 */
[----:B------:R-:W-:Y:S01]  /*0bb0*/  ISETP.NE.AND P5, PT, R2, RZ, PT ;  /* 0x000000ff0200720c */ /* 0x000fe20003fa5270 */
[----:B------:R-:W-:-:S12]  /*0bc0*/  @!P2 BRA `(.L_x_5) ;  /* 0x0000000000f0a947 */ /* 0x000fd80003800000 */
[----:B------:R-:W2:Y:S01]  /*0bd0*/  LDCU.64 UR8, c[0x0][0x398] ;  /* 0x00007300ff0877ac */ /* 0x000ea20008000a00 */
[----:B01----:R-:W-:Y:S01]  /*0be0*/  VIADD R11, R9, 0x1 ;  /* 0x00000001090b7836 */ /* 0x003fe20000000000 */
[----:B------:R-:W0:Y:S04]  /*0bf0*/  LDC.64 R14, c[0x0][0x388] ;  /* 0x0000e200ff0e7b82 */ /* 0x000e280000000a00 */
[----:B------:R-:W-:-:S04]  /*0c00*/  SHF.R.S32.HI R19, RZ, R11, R4 ;  /* 0x0000000bff137219 */ /* 0x000fc80000011404 */
[C---:B------:R-:W-:Y:S02]  /*0c10*/  LOP3.LUT R11, R8.reuse, R19, RZ, 0xfc, !PT ;  /* 0x00000013080b7212 */ /* 0x040fe400078efcff */
[----:B--2---:R-:W-:-:S04]  /*0c20*/  ISETP.GE.AND P0, PT, R8, UR9, PT ;  /* 0x0000000908007c0c */ /* 0x004fc8000bf06270 */
[----:B------:R-:W-:-:S04]  /*0c30*/  ISETP.GE.OR P1, PT, R19, UR8, P0 ;  /* 0x0000000813007c0c */ /* 0x000fc80008726670 */
[----:B------:R-:W-:Y:S01]  /*0c40*/  ISETP.LT.OR P1, PT, R11, RZ, P1 ;  /* 0x000000ff0b00720c */ /* 0x000fe20000f21670 */
[----:B------:R-:W-:-:S04]  /*0c50*/  IMAD R11, R10, R7, R9 ;  /* 0x000000070a0b7224 */ /* 0x000fc800078e0209 */
[----:B0-----:R-:W-:-:S08]  /*0c60*/  IMAD.WIDE R14, R11, 0x4, R14 ;  /* 0x000000040b0e7825 */ /* 0x001fd000078e020e */
[----:B------:R-:W0:Y:S01]  /*0c70*/  @!P1 LDC.64 R16, c[0x0][0x380] ;  /* 0x0000e000ff109b82 */ /* 0x000e220000000a00 */
[----:B------:R-:W-:Y:S01]  /*0c80*/  @!P1 IMAD R19, R8, UR8, R19 ;  /* 0x0000000808139c24 */ /* 0x000fe2000f8e0213 */
[----:B------:R-:W2:Y:S04]  /*0c90*/  @!P1 LDG.E R23, desc[UR6][R12.64] ;  /* 0x000000060c179981 */ /* 0x000ea8000c1e1900 */
        /* <DEDUP_REMOVED lines=9> */
[----:B------:R-:W-:-:S04]  /*0d30*/  @!P4 IMAD R21, R8, UR8, R21 ;  /* 0x000000080815cc24 */ /* 0x000fc8000f8e0215 */
[----:B0-----:R-:W-:-:S04]  /*0d40*/  @!P4 IMAD.WIDE R20, R21, 0x4, R16 ;  /* 0x000000041514c825 */ /* 0x001fc800078e0210 */
[----:B--2---:R-:W-:-:S05]  /*0d50*/  @!P1 FFMA R11, R18, R11, R23 ;  /* 0x0000000b120b9223 */ /* 0x004fca0000000017 */
[----:B------:R0:W-:Y:S04]  /*0d60*/  @!P1 STG.E desc[UR6][R12.64], R11 ;  /* 0x0000000b0c009986 */ /* 0x0001e8000c101906 */
[----:B------:R-:W2:Y:S04]  /*0d70*/  @!P4 LDG.E R20, desc[UR6][R20.64] ;  /* 0x000000061414c981 */ /* 0x000ea8000c1e1900 */
[----:B------:R-:W2:Y:S04]  /*0d80*/  @!P4 LDG.E R19, desc[UR6][R14.64+0x4] ;  /* 0x000004060e13c981 */ /* 0x000ea8000c1e1900 */
        /* <DEDUP_REMOVED lines=14> */
[----:B------:R-:W-:Y:S01]  /*0e70*/  IADD3 R9, PT, PT, R9, 0x4, RZ ;  /* 0x0000000409097810 */ /* 0x000fe20007ffe0ff */
[----:B------:R-:W-:Y:S01]  /*0e80*/  BSSY.RECONVERGENT B0, `(.L_x_5) ;  /* 0x0000010000007945 */ /* 0x000fe20003800200 */
[----:B--2---:R-:W-:-:S02]  /*0e90*/  @!P1 FFMA R11, R16, R11, R21 ;  /* 0x0000000b100b9223 */ /* 0x004fc40000000015 */
[----:B------:R-:W-:-:S03]  /*0ea0*/  SHF.R.S32.HI R21, RZ, R9, R4 ;  /* 0x00000009ff157219 */ /* 0x000fc60000011404 */
[----:B------:R1:W-:Y:S01]  /*0eb0*/  @!P1 STG.E desc[UR6][R12.64], R11 ;  /* 0x0000000b0c009986 */ /* 0x0003e2000c101906 */
[----:B------:R-:W-:Y:S02]  /*0ec0*/  ISETP.GE.OR P0, PT, R21, UR8, P0 ;  /* 0x0000000815007c0c */ /* 0x000fe40008706670 */
[----:B------:R-:W-:-:S04]  /*0ed0*/  LOP3.LUT R18, R8, R21, RZ, 0xfc, !PT ;  /* 0x0000001508127212 */ /* 0x000fc800078efcff */
[----:B------:R-:W-:-:S13]  /*0ee0*/  ISETP.LT.OR P0, PT, R18, RZ, P0 ;  /* 0x000000ff1200720c */ /* 0x000fda0000701670 */
[----:B-1----:R-:W-:Y:S05]  /*0ef0*/  @P0 BRA `(.L_x_6) ;  /* 0x0000000000200947 */ /* 0x002fea0003800000 */
[----:B------:R-:W0:Y:S01]  /*0f00*/  LDC.64 R16, c[0x0][0x380] ;  /* 0x0000e000ff107b82 */ /* 0x000e220000000a00 */
[----:B------:R-:W-:Y:S01]  /*0f10*/  IMAD R11, R8, UR8, R21 ;  /* 0x00000008080b7c24 */ /* 0x000fe2000f8e0215 */
[----:B------:R-:W2:Y:S03]  /*0f20*/  LDG.E R15, desc[UR6][R14.64+0xc] ;  /* 0x00000c060e0f7981 */ /* 0x000ea6000c1e1900 */
[----:B0-----:R-:W-:Y:S02]  /*0f30*/  IMAD.WIDE R16, R11, 0x4, R16 ;  /* 0x000000040b107825 */ /* 0x001fe400078e0210 */
[----:B------:R-:W2:Y:S04]  /*0f40*/  LDG.E R11, desc[UR6][R12.64] ;  /* 0x000000060c0b7981 */ /* 0x000ea8000c1e1900 */
[----:B------:R-:W2:Y:S02]  /*0f50*/  LDG.E R16, desc[UR6][R16.64] ;  /* 0x0000000610107981 */ /* 0x000ea4000c1e1900 */
[----:B--2---:R-:W-:-:S05]  /*0f60*/  FFMA R11, R16, R15, R11 ;  /* 0x0000000f100b7223 */ /* 0x004fca000000000b */
[----:B------:R0:W-:Y:S02]  /*0f70*/  STG.E desc[UR6][R12.64], R11 ;  /* 0x0000000b0c007986 */ /* 0x0001e4000c101906 */
.L_x_6:
[----:B------:R-:W-:Y:S05]  /*0f80*/  BSYNC.RECONVERGENT B0 ;  /* 0x0000000000007941 */ /* 0x000fea0003800200 */
.L_x_5:
[----:B------:R-:W-:Y:S05]  /*0f90*/  @!P5 BRA `(.L_x_4) ;  /* 0x0000000000ecd947 */ /* 0x000fea0003800000 */
[----:B------:R-:W-:Y:S02]  /*0fa0*/  ISETP.NE.AND P0, PT, R2, 0x1, PT ;  /* 0x000000010200780c */ /* 0x000fe40003f05270 */
[----:B------:R-:W-:-:S11]  /*0fb0*/  LOP3.LUT P1, RZ, R7, 0x1, RZ, 0xc0, !PT ;  /* 0x0000000107ff7812 */ /* 0x000fd6000782c0ff */
[----:B------:R-:W-:Y:S05]  /*0fc0*/  @!P0 BRA `(.L_x_7) ;  /* 0x0000000000888947 */ /* 0x000fea0003800000 */
[----:B------:R-:W2:Y:S01]  /*0fd0*/  LDCU.64 UR8, c[0x0][0x398] ;  /* 0x00007300ff0877ac */ /* 0x000ea20008000a00 */
[----:B01----:R-:W-:Y:S02]  /*0fe0*/  VIADD R11, R9, 0x1 ;  /* 0x00000001090b7836 */ /* 0x003fe40000000000 */
[----:B------:R-:W-:-:S03]  /*0ff0*/  IMAD R19, R10, R7, R9 ;  /* 0x000000070a137224 */ /* 0x000fc600078e0209 */
[----:B------:R-:W-:-:S04]  /*1000*/  SHF.R.S32.HI R11, RZ, R11, R4 ;  /* 0x0000000bff0b7219 */ /* 0x000fc80000011404 */
[C---:B------:R-:W-:Y:S02]  /*1010*/  LOP3.LUT R14, R8.reuse, R11, RZ, 0xfc, !PT ;  /* 0x0000000b080e7212 */ /* 0x040fe400078efcff */
[----:B--2---:R-:W-:-:S04]  /*1020*/  ISETP.GE.AND P4, PT, R8, UR9, PT ;  /* 0x0000000908007c0c */ /* 0x004fc8000bf86270 */
[----:B------:R-:W-:-:S04]  /*1030*/  ISETP.GE.OR P0, PT, R11, UR8, P4 ;  /* 0x000000080b007c0c */ /* 0x000fc8000a706670 */
[----:B------:R-:W-:Y:S02]  /*1040*/  ISETP.LT.OR P0, PT, R14, RZ, P0 ;  /* 0x000000ff0e00720c */ /* 0x000fe40000701670 */
[----:B------:R-:W0:Y:S11]  /*1050*/  LDC.64 R14, c[0x0][0x388] ;  /* 0x0000e200ff0e7b82 */ /* 0x000e360000000a00 */
[----:B------:R-:W1:Y:S01]  /*1060*/  @!P0 LDC.64 R16, c[0x0][0x380] ;  /* 0x0000e000ff108b82 */ /* 0x000e620000000a00 */
[----:B------:R-:W-:-:S02]  /*1070*/  @!P0 IMAD R11, R8, UR8, R11 ;  /* 0x00000008080b8c24 */ /* 0x000fc4000f8e020b */
[----:B0-----:R-:W-:Y:S02]  /*1080*/  IMAD.WIDE R14, R19, 0x4, R14 ;  /* 0x00000004130e7825 */ /* 0x001fe400078e020e */
[----:B------:R-:W2:Y:S02]  /*1090*/  @!P0 LDG.E R19, desc[UR6][R12.64] ;  /* 0x000000060c138981 */ /* 0x000ea4000c1e1900 */
[----:B-1----:R-:W-:Y:S02]  /*10a0*/  @!P0 IMAD.WIDE R16, R11, 0x4, R16 ;  /* 0x000000040b108825 */ /* 0x002fe400078e0210 */
[----:B------:R-:W2:Y:S04]  /*10b0*/  @!P0 LDG.E R11, desc[UR6][R14.64] ;  /* 0x000000060e0b8981 */ /* 0x000ea8000c1e1900 */
[----:B------:R-:W2:Y:S01]  /*10c0*/  @!P0 LDG.E R16, desc[UR6][R16.64] ;  /* 0x0000000610108981 */ /* 0x000ea2000c1e1900 */
[----:B------:R-:W-:Y:S01]  /*10d0*/  VIADD R9, R9, 0x2 ;  /* 0x0000000209097836 */ /* 0x000fe20000000000 */
[----:B------:R-:W-:Y:S01]  /*10e0*/  BSSY.RECONVERGENT B0, `(.L_x_7) ;  /* 0x0000010000007945 */ /* 0x000fe20003800200 */
[----:B--2---:R-:W-:-:S03]  /*10f0*/  @!P0 FFMA R11, R16, R11, R19 ;  /* 0x0000000b100b8223 */ /* 0x004fc60000000013 */
[----:B------:R-:W-:Y:S02]  /*1100*/  SHF.R.S32.HI R19, RZ, R9, R4 ;  /* 0x00000009ff137219 */ /* 0x000fe40000011404 */
[----:B------:R0:W-:Y:S02]  /*1110*/  @!P0 STG.E desc[UR6][R12.64], R11 ;  /* 0x0000000b0c008986 */ /* 0x0001e4000c101906 */
[----:B------:R-:W-:Y:S02]  /*1120*/  ISETP.GE.OR P0, PT, R19, UR8, P4 ;  /* 0x0000000813007c0c */ /* 0x000fe4000a706670 */
[----:B------:R-:W-:-:S04]  /*1130*/  LOP3.LUT R18, R8, R19, RZ, 0xfc, !PT ;  /* 0x0000001308127212 */ /* 0x000fc800078efcff */
[----:B------:R-:W-:-:S13]  /*1140*/  ISETP.LT.OR P0, PT, R18, RZ, P0 ;  /* 0x000000ff1200720c */ /* 0x000fda0000701670 */
[----:B0-----:R-:W-:Y:S05]  /*1150*/  @P0 BRA `(.L_x_8) ;  /* 0x0000000000200947 */ /* 0x001fea0003800000 */
        /* <DEDUP_REMOVED lines=8> */
.L_x_8:
[----:B------:R-:W-:Y:S05]  /*11e0*/  BSYNC.RECONVERGENT B0 ;  /* 0x0000000000007941 */ /* 0x000fea0003800200 */
.L_x_7:
[----:B------:R-:W-:Y:S05]  /*11f0*/  @!P1 BRA `(.L_x_4) ;  /* 0x0000000000549947 */ /* 0x000fea0003800000 */
[----:B------:R-:W2:Y:S01]  /*1200*/  LDCU.64 UR8, c[0x0][0x398] ;  /* 0x00007300ff0877ac */ /* 0x000ea20008000a00 */
[----:B01----:R-:W-:Y:S01]  /*1210*/  VIADD R11, R9, 0x1 ;  /* 0x00000001090b7836 */ /* 0x003fe20000000000 */
[----:B------:R-:W-:Y:S04]  /*1220*/  BSSY.RECONVERGENT B0, `(.L_x_4) ;  /* 0x0000012000007945 */ /* 0x000fe80003800200 */
[----:B------:R-:W-:-:S04]  /*1230*/  SHF.R.S32.HI R11, RZ, R11, R4 ;  /* 0x0000000bff0b7219 */ /* 0x000fc80000011404 */
[----:B------:R-:W-:Y:S02]  /*1240*/  LOP3.LUT R14, R8, R11, RZ, 0xfc, !PT ;  /* 0x0000000b080e7212 */ /* 0x000fe400078efcff */
[----:B--2---:R-:W-:-:S04]  /*1250*/  ISETP.GE.AND P0, PT, R11, UR8, PT ;  /* 0x000000080b007c0c */ /* 0x004fc8000bf06270 */
[----:B------:R-:W-:-:S04]  /*1260*/  ISETP.GE.OR P0, PT, R8, UR9, P0 ;  /* 0x0000000908007c0c */ /* 0x000fc80008706670 */
[----:B------:R-:W-:-:S13]  /*1270*/  ISETP.LT.OR P0, PT, R14, RZ, P0 ;  /* 0x000000ff0e00720c */ /* 0x000fda0000701670 */
[----:B------:R-:W-:Y:S05]  /*1280*/  @P0 BRA `(.L_x_9) ;  /* 0x00000000002c0947 */ /* 0x000fea0003800000 */
[----:B------:R-:W0:Y:S01]  /*1290*/  LDC.64 R16, c[0x0][0x380] ;  /* 0x0000e000ff107b82 */ /* 0x000e220000000a00 */
[----:B------:R-:W-:Y:S02]  /*12a0*/  IMAD R11, R8, UR8, R11 ;  /* 0x00000008080b7c24 */ /* 0x000fe4000f8e020b */
[----:B------:R-:W-:-:S05]  /*12b0*/  IMAD R7, R10, R7, R9 ;  /* 0x000000070a077224 */ /* 0x000fca00078e0209 */
[----:B------:R-:W1:Y:S01]  /*12c0*/  LDC.64 R14, c[0x0][0x388] ;  /* 0x0000e200ff0e7b82 */ /* 0x000e620000000a00 */
[----:B0-----:R-:W-:-:S06]  /*12d0*/  IMAD.WIDE R16, R11, 0x4, R16 ;  /* 0x000000040b107825 */ /* 0x001fcc00078e0210 */
[----:B------:R-:W2:Y:S01]  /*12e0*/  LDG.E R16, desc[UR6][R16.64] ;  /* 0x0000000610107981 */ /* 0x000ea2000c1e1900 */
[----:B-1----:R-:W-:-:S03]  /*12f0*/  IMAD.WIDE R14, R7, 0x4, R14 ;  /* 0x00000004070e7825 */ /* 0x002fc600078e020e */
[----:B------:R-:W2:Y:S04]  /*1300*/  LDG.E R7, desc[UR6][R12.64] ;  /* 0x000000060c077981 */ /* 0x000ea8000c1e1900 */
[----:B------:R-:W2:Y:S02]  /*1310*/  LDG.E R15, desc[UR6][R14.64] ;  /* 0x000000060e0f7981 */ /* 0x000ea4000c1e1900 */
[----:B--2---:R-:W-:-:S05]  /*1320*/  FFMA R7, R16, R15, R7 ;  /* 0x0000000f10077223 */ /* 0x004fca0000000007 */
[----:B------:R0:W-:Y:S02]  /*1330*/  STG.E desc[UR6][R12.64], R7 ;  /* 0x000000070c007986 */ /* 0x0001e4000c101906 */
.L_x_9:
[----:B------:R-:W-:Y:S05]  /*1340*/  BSYNC.RECONVERGENT B0 ;  /* 0x0000000000007941 */ /* 0x000fea0003800200 */
.L_x_4:
[----:B------:R-:W-:Y:S05]  /*1350*/  @P3 BRA `(.L_x_10) ;  /* 0xfffffff000103947 */ /* 0x000fea000383ffff */
[----:B------:R-:W-:Y:S05]  /*1360*/  BRA.U UP0, `(.L_x_11) ;  /* 0xffffffed00f87547 */ /* 0x000fea000b83ffff */
[----:B-1----:R-:W-:Y:S05]  /*1370*/  EXIT ;  /* 0x000000000000794d */ /* 0x002fea0003800000 */
.L_x_12:
[----:B------:R-:W-:-:S00]  /*1380*/  BRA `(.L_x_12) ;  /* 0xfffffffc00fc7947 */ /* 0x000fc0000383ffff */
[----:B------:R-:W-:-:S00]  /*1390*/  NOP ;  /* 0x0000000000007918 */ /* 0x000fc00000000000 */
        /* <DEDUP_REMOVED lines=14> */
.L_x_13:


//--------------------- .nv.shared.reserved.0     --------------------------
	.section	.nv.shared.reserved.0,"aw",@nobits
	.weak		__nv_reservedSMEM_offset_0_alias
	.size		__nv_reservedSMEM_offset_0_alias, 0, 64
	.other		__nv_reservedSMEM_offset_0_alias,@"STO_CUDA_RESERVED_SHARED STV_DEFAULT"
__nv_reservedSMEM_offset_0_alias:
	.zero		0
	.zero		64


//--------------------- .nv.constant0._Z4convPfS_S_iiii --------------------------
	.section	.nv.constant0._Z4convPfS_S_iiii,"a",@progbits
	.sectionflags	@""
	.align	4
.nv.constant0._Z4convPfS_S_iiii:
	.zero		936


//--------------------- SYMBOLS --------------------------

	.type		.nv.reservedSmem.offset0,@object
	.size		.nv.reservedSmem.offset0,0x4
